	.headerflags	@"EF_CUDA_TEXMODE_UNIFIED EF_CUDA_64BIT_ADDRESS EF_CUDA_ACCELERATORS EF_CUDA_SM90 EF_CUDA_VIRTUAL_SM(EF_CUDA_SM90)"
	.elftype	@"ET_EXEC"


//--------------------- .nv.info                  --------------------------
	.section	.nv.info,"",@"SHT_CUDA_INFO"
	.align	4


	//----- nvinfo : EIATTR_REGCOUNT
	.align		4
        /*0000*/ 	.byte	0x04, 0x2f
        /*0002*/ 	.short	(.L_3 - .L_2)
	.align		4
.L_2:
        /*0004*/ 	.word	index@(triton_poi_fused__native_batch_norm_legit_no_training_16)
        /*0008*/ 	.word	0x00000014


	//----- nvinfo : EIATTR_MIN_STACK_SIZE
	.align		4
.L_3:
        /*000c*/ 	.byte	0x04, 0x12
        /*000e*/ 	.short	(.L_5 - .L_4)
	.align		4
.L_4:
        /*0010*/ 	.word	index@(triton_poi_fused__native_batch_norm_legit_no_training_16)
        /*0014*/ 	.word	0x00000000


	//----- nvinfo : EIATTR_FRAME_SIZE
	.align		4
.L_5:
        /*0018*/ 	.byte	0x04, 0x11
        /*001a*/ 	.short	(.L_7 - .L_6)
	.align		4
.L_6:
        /*001c*/ 	.word	index@(triton_poi_fused__native_batch_norm_legit_no_training_16)
        /*0020*/ 	.word	0x00000000


	//----- nvinfo : EIATTR_MIN_STACK_SIZE
	.align		4
.L_7:
        /*0024*/ 	.byte	0x04, 0x12
        /*0026*/ 	.short	(.L_9 - .L_8)
	.align		4
.L_8:
        /*0028*/ 	.word	index@(triton_poi_fused__native_batch_norm_legit_no_training_16)
        /*002c*/ 	.word	0x00000000
.L_9:


//--------------------- .nv.info.triton_poi_fused__native_batch_norm_legit_no_training_16 --------------------------
	.section	.nv.info.triton_poi_fused__native_batch_norm_legit_no_training_16,"",@"SHT_CUDA_INFO"
	.sectionflags	@""
	.align	4


	//----- nvinfo : EIATTR_CUDA_API_VERSION
	.align		4
        /*0000*/ 	.byte	0x04, 0x37
        /*0002*/ 	.short	(.L_11 - .L_10)
.L_10:
        /*0004*/ 	.word	0x0000007c


	//----- nvinfo : EIATTR_KPARAM_INFO
	.align		4
.L_11:
        /*0008*/ 	.byte	0x04, 0x17
        /*000a*/ 	.short	(.L_13 - .L_12)
.L_12:
        /*000c*/ 	.word	0x00000000
        /*0010*/ 	.short	0x0006
        /*0012*/ 	.short	0x0030
        /*0014*/ 	.byte	0x00, 0xf0, 0x11, 0x00


	//----- nvinfo : EIATTR_KPARAM_INFO
	.align		4
.L_13:
        /*0018*/ 	.byte	0x04, 0x17
        /*001a*/ 	.short	(.L_15 - .L_14)
.L_14:
        /*001c*/ 	.word	0x00000000
        /*0020*/ 	.short	0x0005
        /*0022*/ 	.short	0x0028
        /*0024*/ 	.byte	0x00, 0xf4, 0x21, 0x00


	//----- nvinfo : EIATTR_KPARAM_INFO
	.align		4
.L_15:
        /*0028*/ 	.byte	0x04, 0x17
        /*002a*/ 	.short	(.L_17 - .L_16)
.L_16:
        /*002c*/ 	.word	0x00000000
        /*0030*/ 	.short	0x0004
        /*0032*/ 	.short	0x0020
        /*0034*/ 	.byte	0x00, 0xf4, 0x21, 0x00


	//----- nvinfo : EIATTR_KPARAM_INFO
	.align		4
.L_17:
        /*0038*/ 	.byte	0x04, 0x17
        /*003a*/ 	.short	(.L_19 - .L_18)
.L_18:
        /*003c*/ 	.word	0x00000000
        /*0040*/ 	.short	0x0003
        /*0042*/ 	.short	0x0018
        /*0044*/ 	.byte	0x00, 0xf4, 0x21, 0x00


	//----- nvinfo : EIATTR_KPARAM_INFO
	.align		4
.L_19:
        /*0048*/ 	.byte	0x04, 0x17
        /*004a*/ 	.short	(.L_21 - .L_20)
.L_20:
        /*004c*/ 	.word	0x00000000
        /*0050*/ 	.short	0x0002
        /*0052*/ 	.short	0x0010
        /*0054*/ 	.byte	0x00, 0xf4, 0x21, 0x00


	//----- nvinfo : EIATTR_KPARAM_INFO
	.align		4
.L_21:
        /*0058*/ 	.byte	0x04, 0x17
        /*005a*/ 	.short	(.L_23 - .L_22)
.L_22:
        /*005c*/ 	.word	0x00000000
        /*0060*/ 	.short	0x0001
        /*0062*/ 	.short	0x0008
        /*0064*/ 	.byte	0x00, 0xf4, 0x21, 0x00


	//----- nvinfo : EIATTR_KPARAM_INFO
	.align		4
.L_23:
        /*0068*/ 	.byte	0x04, 0x17
        /*006a*/ 	.short	(.L_25 - .L_24)
.L_24:
        /*006c*/ 	.word	0x00000000
        /*0070*/ 	.short	0x0000
        /*0072*/ 	.short	0x0000
        /*0074*/ 	.byte	0x00, 0xf4, 0x21, 0x00


	//----- nvinfo : EIATTR_SPARSE_MMA_MASK
	.align		4
.L_25:
        /*0078*/ 	.byte	0x03, 0x50
        /*007a*/ 	.short	0x0000


	//----- nvinfo : EIATTR_MAXREG_COUNT
	.align		4
        /*007c*/ 	.byte	0x03, 0x1b
        /*007e*/ 	.short	0x00ff


	//----- nvinfo : EIATTR_EXIT_INSTR_OFFSETS
	.align		4
        /*0080*/ 	.byte	0x04, 0x1c
        /*0082*/ 	.short	(.L_27 - .L_26)


	//   ....[0]....
.L_26:
        /*0084*/ 	.word	0x00000310


	//   ....[1]....
        /*0088*/ 	.word	0x00000330


	//----- nvinfo : EIATTR_REQNTID
	.align		4
.L_27:
        /*008c*/ 	.byte	0x04, 0x10
        /*008e*/ 	.short	(.L_29 - .L_28)
.L_28:
        /*0090*/ 	.word	0x00000020
        /*0094*/ 	.word	0x00000001
        /*0098*/ 	.word	0x00000001


	//----- nvinfo : EIATTR_CBANK_PARAM_SIZE
	.align		4
.L_29:
        /*009c*/ 	.byte	0x03, 0x19
        /*009e*/ 	.short	0x0034


	//----- nvinfo : EIATTR_PARAM_CBANK
	.align		4
        /*00a0*/ 	.byte	0x04, 0x0a
        /*00a2*/ 	.short	(.L_31 - .L_30)
	.align		4
.L_30:
        /*00a4*/ 	.word	index@(.nv.constant0.triton_poi_fused__native_batch_norm_legit_no_training_16)
        /*00a8*/ 	.short	0x0210
        /*00aa*/ 	.short	0x0034


	//----- nvinfo : EIATTR_SW_WAR
	.align		4
.L_31:
        /*00ac*/ 	.byte	0x04, 0x36
        /*00ae*/ 	.short	(.L_33 - .L_32)
.L_32:
        /*00b0*/ 	.word	0x00000008
.L_33:


//--------------------- .nv.callgraph             --------------------------
	.section	.nv.callgraph,"",@"SHT_CUDA_CALLGRAPH"
	.align	4
	.sectionentsize	8
	.align		4
        /*0000*/ 	.word	0x00000000
	.align		4
        /*0004*/ 	.word	0xffffffff
	.align		4
        /*0008*/ 	.word	0x00000000
	.align		4
        /*000c*/ 	.word	0xfffffffe
	.align		4
        /*0010*/ 	.word	0x00000000
	.align		4
        /*0014*/ 	.word	0xfffffffd
	.align		4
        /*0018*/ 	.word	0x00000000
	.align		4
        /*001c*/ 	.word	0xfffffffc


//--------------------- .nv.constant4             --------------------------
	.section	.nv.constant4,"a",@progbits
	.align	8
	.align		8
.nv.constant4:
        /*0000*/ 	.dword	_$_str
	.align		8
        /*0008*/ 	.dword	_$_str_$_2


//--------------------- .text.triton_poi_fused__native_batch_norm_legit_no_training_16 --------------------------
	.section	.text.triton_poi_fused__native_batch_norm_legit_no_training_16,"ax",@progbits
	.align	128
        .global         triton_poi_fused__native_batch_norm_legit_no_training_16
        .type           triton_poi_fused__native_batch_norm_legit_no_training_16,@function
        .size           triton_poi_fused__native_batch_norm_legit_no_training_16,(.L_x_1 - triton_poi_fused__native_batch_norm_legit_no_training_16)
        .other          triton_poi_fused__native_batch_norm_legit_no_training_16,@"STO_CUDA_ENTRY STV_DEFAULT"
triton_poi_fused__native_batch_norm_legit_no_training_16:
.text.triton_poi_fused__native_batch_norm_legit_no_training_16:
[----:B------:R-:W0:Y:S01]  /*0000*/  LDC R1, c[0x0][0x28] ;  /* 0x00000a00ff017b82 */ /* 0x000e220000000800 */
[----:B------:R-:W1:Y:S07]  /*0010*/  S2R R0, SR_TID.X ;  /* 0x0000000000007919 */ /* 0x000e6e0000002100 */
[----:B------:R-:W2:Y:S01]  /*0020*/  LDC.64 R6, c[0x0][0x220] ;  /* 0x00008800ff067b82 */ /* 0x000ea20000000a00 */
[----:B------:R-:W-:Y:S01]  /*0030*/  HFMA2.MMA R12, -RZ, RZ, 0, 0 ;  /* 0x00000000ff0c7435 */ /* 0x000fe200000001ff */
[----:B------:R-:W-:Y:S01]  /*0040*/  ULDC.64 UR4, c[0x0][0x208] ;  /* 0x0000820000047ab9 */ /* 0x000fe20000000a00 */
[----:B------:R-:W3:Y:S05]  /*0050*/  S2R R13, SR_CTAID.X ;  /* 0x00000000000d7919 */ /* 0x000eea0000002500 */
[----:B------:R-:W4:Y:S08]  /*0060*/  LDC.64 R4, c[0x0][0x218] ;  /* 0x00008600ff047b82 */ /* 0x000f300000000a00 */
[----:B------:R-:W5:Y:S08]  /*0070*/  LDC.64 R8, c[0x0][0x228] ;  /* 0x00008a00ff087b82 */ /* 0x000f700000000a00 */
[----:B------:R-:W4:Y:S01]  /*0080*/  LDC.64 R10, c[0x0][0x230] ;  /* 0x00008c00ff0a7b82 */ /* 0x000f220000000a00 */
[----:B-1----:R-:W-:-:S02]  /*0090*/  LOP3.LUT R0, R0, 0x1f, RZ, 0xc0, !PT ;  /* 0x0000001f00007812 */ /* 0x002fc400078ec0ff */
[----:B---3--:R-:W-:Y:S02]  /*00a0*/  SHF.R.S32.HI R2, RZ, 0x1a, R13 ;  /* 0x0000001aff027819 */ /* 0x008fe4000001140d */
[----:B------:R-:W-:Y:S02]  /*00b0*/  LEA R13, R13, R0, 0x5 ;  /* 0x000000000d0d7211 */ /* 0x000fe400078e28ff */
[----:B------:R-:W-:Y:S02]  /*00c0*/  SGXT R0, R2, 0x1 ;  /* 0x000000010200781a */ /* 0x000fe40000000200 */
[----:B------:R-:W-:Y:S02]  /*00d0*/  ISETP.GE.AND P2, PT, R13, 0x20, PT ;  /* 0x000000200d00780c */ /* 0x000fe40003f46270 */
[----:B------:R-:W-:-:S04]  /*00e0*/  LEA.HI R0, R0, R13, RZ, 0x2 ;  /* 0x0000000d00007211 */ /* 0x000fc800078f10ff */
[----:B------:R-:W-:-:S04]  /*00f0*/  SHF.R.S32.HI R3, RZ, 0x2, R0 ;  /* 0x00000002ff037819 */ /* 0x000fc80000011400 */
[----:B------:R-:W-:-:S04]  /*0100*/  LEA.HI R0, R0, R3, RZ, 0x1 ;  /* 0x0000000300007211 */ /* 0x000fc800078f08ff */
[----:B------:R-:W-:-:S04]  /*0110*/  LOP3.LUT R0, R0, 0xfffffffe, RZ, 0xc0, !PT ;  /* 0xfffffffe00007812 */ /* 0x000fc800078ec0ff */
[----:B------:R-:W-:Y:S02]  /*0120*/  IADD3 R15, R3, -R0, RZ ;  /* 0x80000000030f7210 */ /* 0x000fe40007ffe0ff */
[----:B------:R-:W1:Y:S03]  /*0130*/  LDC.64 R2, c[0x0][0x210] ;  /* 0x00008400ff027b82 */ /* 0x000e660000000a00 */
[----:B--2---:R-:W-:-:S05]  /*0140*/  IMAD.WIDE R6, R15, 0x4, R6 ;  /* 0x000000040f067825 */ /* 0x004fca00078e0206 */
[----:B------:R5:W2:Y:S01]  /*0150*/  @!P2 LDG.E.EL R12, desc[UR4][R6.64] ;  /* 0x00000004060ca981 */ /* 0x000aa2000c2e1900 */
[----:B------:R-:W-:Y:S01]  /*0160*/  IMAD.MOV.U32 R0, RZ, RZ, RZ ;  /* 0x000000ffff007224 */ /* 0x000fe200078e00ff */
[----:B------:R-:W-:Y:S01]  /*0170*/  MOV R17, RZ ;  /* 0x000000ff00117202 */ /* 0x000fe20000000f00 */
[----:B----4-:R-:W-:-:S05]  /*0180*/  IMAD.WIDE R4, R15, 0x4, R4 ;  /* 0x000000040f047825 */ /* 0x010fca00078e0204 */
[----:B------:R3:W4:Y:S01]  /*0190*/  @!P2 LDG.E.EL R17, desc[UR4][R4.64] ;  /* 0x000000040411a981 */ /* 0x000722000c2e1900 */
[----:B-----5:R-:W-:-:S04]  /*01a0*/  IMAD.WIDE R6, R15, 0x4, R8 ;  /* 0x000000040f067825 */ /* 0x020fc800078e0208 */
[----:B-1----:R-:W-:-:S04]  /*01b0*/  IMAD.WIDE R2, R13, 0x4, R2 ;  /* 0x000000040d027825 */ /* 0x002fc800078e0202 */
[----:B0-----:R-:W-:Y:S01]  /*01c0*/  IMAD.WIDE R8, R15, 0x4, R10 ;  /* 0x000000040f087825 */ /* 0x001fe200078e020a */
[----:B------:R0:W4:Y:S01]  /*01d0*/  @!P2 LDG.E R0, desc[UR4][R2.64] ;  /* 0x000000040200a981 */ /* 0x000122000c1e1900 */
[----:B------:R-:W-:-:S06]  /*01e0*/  CS2R R10, SRZ ;  /* 0x00000000000a7805 */ /* 0x000fcc000001ff00 */
[----:B------:R-:W5:Y:S01]  /*01f0*/  @!P2 LDG.E.EL R10, desc[UR4][R6.64] ;  /* 0x00000004060aa981 */ /* 0x000f62000c2e1900 */
[----:B---3--:R-:W-:Y:S01]  /*0200*/  IMAD.MOV.U32 R5, RZ, RZ, 0x3e800000 ;  /* 0x3e800000ff057424 */ /* 0x008fe200078e00ff */
[----:B0-----:R-:W0:Y:S02]  /*0210*/  LDC.64 R2, c[0x0][0x238] ;  /* 0x00008e00ff027b82 */ /* 0x001e240000000a00 */
[----:B------:R-:W5:Y:S01]  /*0220*/  @!P2 LDG.E.EL R11, desc[UR4][R8.64] ;  /* 0x00000004080ba981 */ /* 0x000f62000c2e1900 */
[----:B0-----:R-:W-:-:S04]  /*0230*/  IMAD.WIDE R2, R13, 0x4, R2 ;  /* 0x000000040d027825 */ /* 0x001fc800078e0202 */
[----:B--2---:R-:W-:-:S04]  /*0240*/  FADD R12, R12, 9.9999997473787516356e-06 ;  /* 0x3727c5ac0c0c7421 */ /* 0x004fc80000000000 */
[----:B------:R-:W0:Y:S02]  /*0250*/  MUFU.SQRT R14, R12 ;  /* 0x0000000c000e7308 */ /* 0x000e240000002000 */
[C---:B0-----:R-:W-:Y:S02]  /*0260*/  FSETP.GT.AND P0, PT, R14.reuse, 8.50705917302346158658e+37, PT ;  /* 0x7e8000000e00780b */ /* 0x041fe40003f04000 */
[----:B------:R-:W-:-:S11]  /*0270*/  FSETP.GEU.AND P1, PT, R14, 1.175494350822287508e-38, PT ;  /* 0x008000000e00780b */ /* 0x000fd60003f2e000 */
[----:B------:R-:W-:-:S04]  /*0280*/  @P0 FMUL R14, R14, 0.25 ;  /* 0x3e8000000e0e0820 */ /* 0x000fc80000400000 */
[----:B------:R-:W-:-:S06]  /*0290*/  @!P1 FMUL R14, R14, 16777216 ;  /* 0x4b8000000e0e9820 */ /* 0x000fcc0000400000 */
[----:B------:R-:W0:Y:S01]  /*02a0*/  MUFU.RCP R14, R14 ;  /* 0x0000000e000e7308 */ /* 0x000e220000001000 */
[----:B------:R-:W-:Y:S01]  /*02b0*/  FSEL R5, R5, 1, P0 ;  /* 0x3f80000005057808 */ /* 0x000fe20000000000 */
[----:B----4-:R-:W-:-:S04]  /*02c0*/  FADD R0, -R17, R0 ;  /* 0x0000000011007221 */ /* 0x010fc80000000100 */
[----:B------:R-:W-:-:S04]  /*02d0*/  @!P1 FMUL R5, R5, 16777216 ;  /* 0x4b80000005059820 */ /* 0x000fc80000400000 */
[----:B0-----:R-:W-:-:S04]  /*02e0*/  FMUL R5, R14, R5 ;  /* 0x000000050e057220 */ /* 0x001fc80000400000 */
[----:B------:R-:W-:-:S04]  /*02f0*/  FMUL R0, R0, R5 ;  /* 0x0000000500007220 */ /* 0x000fc80000400000 */
[----:B-----5:R-:W-:Y:S01]  /*0300*/  FFMA R11, R0, R10, R11 ;  /* 0x0000000a000b7223 */ /* 0x020fe2000000000b */
[----:B------:R-:W-:Y:S06]  /*0310*/  @P2 EXIT ;  /* 0x000000000000294d */ /* 0x000fec0003800000 */
[----:B------:R-:W-:Y:S01]  /*0320*/  STG.E desc[UR4][R2.64], R11 ;  /* 0x0000000b02007986 */ /* 0x000fe2000c101904 */
[----:B------:R-:W-:Y:S05]  /*0330*/  EXIT ;  /* 0x000000000000794d */ /* 0x000fea0003800000 */
.L_x_0:
[----:B------:R-:W-:-:S00]  /*0340*/  BRA `(.L_x_0) ;  /* 0xfffffffc00fc7947 */ /* 0x000fc0000383ffff */
[----:B------:R-:W-:-:S00]  /*0350*/  NOP ;  /* 0x0000000000007918 */ /* 0x000fc00000000000 */
        /* <DEDUP_REMOVED lines=10> */
.L_x_1:


//--------------------- .nv.global.init           --------------------------
	.section	.nv.global.init,"aw",@progbits
.nv.global.init:
	.type		_$_str,@object
	.size		_$_str,(_$_str_$_2 - _$_str)
_$_str:
        /*0000*/ 	.byte	0x5f, 0x5f, 0x43, 0x55, 0x44, 0x41, 0x5f, 0x46, 0x54, 0x5a, 0x00
	.type		_$_str_$_2,@object
	.size		_$_str_$_2,(.L_1 - _$_str_$_2)
_$_str_$_2:
        /*000b*/ 	.byte	0x5f, 0x5f, 0x43, 0x55, 0x44, 0x41, 0x5f, 0x50, 0x52, 0x45, 0x43, 0x5f, 0x53, 0x51, 0x52, 0x54
        /*001b*/ 	.byte	0x00
.L_1:


//--------------------- .nv.constant0.triton_poi_fused__native_batch_norm_legit_no_training_16 --------------------------
	.section	.nv.constant0.triton_poi_fused__native_batch_norm_legit_no_training_16,"a",@progbits
	.sectionflags	@""
	.align	4
.nv.constant0.triton_poi_fused__native_batch_norm_legit_no_training_16:
	.zero		580
